	.headerflags	@"EF_CUDA_TEXMODE_UNIFIED EF_CUDA_64BIT_ADDRESS EF_CUDA_ACCELERATORS EF_CUDA_SM90 EF_CUDA_VIRTUAL_SM(EF_CUDA_SM90)"
	.elftype	@"ET_EXEC"


//--------------------- .nv.info                  --------------------------
	.section	.nv.info,"",@"SHT_CUDA_INFO"
	.align	4


	//----- nvinfo : EIATTR_REGCOUNT
	.align		4
        /*0000*/ 	.byte	0x04, 0x2f
        /*0002*/ 	.short	(.L_1 - .L_0)
	.align		4
.L_0:
        /*0004*/ 	.word	index@(triton_poi_fused__to_copy_18)
        /*0008*/ 	.word	0x0000000a


	//----- nvinfo : EIATTR_MIN_STACK_SIZE
	.align		4
.L_1:
        /*000c*/ 	.byte	0x04, 0x12
        /*000e*/ 	.short	(.L_3 - .L_2)
	.align		4
.L_2:
        /*0010*/ 	.word	index@(triton_poi_fused__to_copy_18)
        /*0014*/ 	.word	0x00000000


	//----- nvinfo : EIATTR_FRAME_SIZE
	.align		4
.L_3:
        /*0018*/ 	.byte	0x04, 0x11
        /*001a*/ 	.short	(.L_5 - .L_4)
	.align		4
.L_4:
        /*001c*/ 	.word	index@(triton_poi_fused__to_copy_18)
        /*0020*/ 	.word	0x00000000


	//----- nvinfo : EIATTR_MIN_STACK_SIZE
	.align		4
.L_5:
        /*0024*/ 	.byte	0x04, 0x12
        /*0026*/ 	.short	(.L_7 - .L_6)
	.align		4
.L_6:
        /*0028*/ 	.word	index@(triton_poi_fused__to_copy_18)
        /*002c*/ 	.word	0x00000000
.L_7:


//--------------------- .nv.info.triton_poi_fused__to_copy_18 --------------------------
	.section	.nv.info.triton_poi_fused__to_copy_18,"",@"SHT_CUDA_INFO"
	.sectionflags	@""
	.align	4


	//----- nvinfo : EIATTR_CUDA_API_VERSION
	.align		4
        /*0000*/ 	.byte	0x04, 0x37
        /*0002*/ 	.short	(.L_9 - .L_8)
.L_8:
        /*0004*/ 	.word	0x0000007c


	//----- nvinfo : EIATTR_KPARAM_INFO
	.align		4
.L_9:
        /*0008*/ 	.byte	0x04, 0x17
        /*000a*/ 	.short	(.L_11 - .L_10)
.L_10:
        /*000c*/ 	.word	0x00000000
        /*0010*/ 	.short	0x0001
        /*0012*/ 	.short	0x0008
        /*0014*/ 	.byte	0x00, 0xf0, 0x11, 0x00


	//----- nvinfo : EIATTR_KPARAM_INFO
	.align		4
.L_11:
        /*0018*/ 	.byte	0x04, 0x17
        /*001a*/ 	.short	(.L_13 - .L_12)
.L_12:
        /*001c*/ 	.word	0x00000000
        /*0020*/ 	.short	0x0000
        /*0022*/ 	.short	0x0000
        /*0024*/ 	.byte	0x00, 0xf4, 0x21, 0x00


	//----- nvinfo : EIATTR_SPARSE_MMA_MASK
	.align		4
.L_13:
        /*0028*/ 	.byte	0x03, 0x50
        /*002a*/ 	.short	0x0000


	//----- nvinfo : EIATTR_MAXREG_COUNT
	.align		4
        /*002c*/ 	.byte	0x03, 0x1b
        /*002e*/ 	.short	0x00ff


	//----- nvinfo : EIATTR_EXIT_INSTR_OFFSETS
	.align		4
        /*0030*/ 	.byte	0x04, 0x1c
        /*0032*/ 	.short	(.L_15 - .L_14)


	//   ....[0]....
.L_14:
        /*0034*/ 	.word	0x00000100


	//   ....[1]....
        /*0038*/ 	.word	0x00000130


	//----- nvinfo : EIATTR_REQNTID
	.align		4
.L_15:
        /*003c*/ 	.byte	0x04, 0x10
        /*003e*/ 	.short	(.L_17 - .L_16)
.L_16:
        /*0040*/ 	.word	0x00000020
        /*0044*/ 	.word	0x00000001
        /*0048*/ 	.word	0x00000001


	//----- nvinfo : EIATTR_CBANK_PARAM_SIZE
	.align		4
.L_17:
        /*004c*/ 	.byte	0x03, 0x19
        /*004e*/ 	.short	0x000c


	//----- nvinfo : EIATTR_PARAM_CBANK
	.align		4
        /*0050*/ 	.byte	0x04, 0x0a
        /*0052*/ 	.short	(.L_19 - .L_18)
	.align		4
.L_18:
        /*0054*/ 	.word	index@(.nv.constant0.triton_poi_fused__to_copy_18)
        /*0058*/ 	.short	0x0210
        /*005a*/ 	.short	0x000c


	//----- nvinfo : EIATTR_SW_WAR
	.align		4
.L_19:
        /*005c*/ 	.byte	0x04, 0x36
        /*005e*/ 	.short	(.L_21 - .L_20)
.L_20:
        /*0060*/ 	.word	0x00000008
.L_21:


//--------------------- .nv.callgraph             --------------------------
	.section	.nv.callgraph,"",@"SHT_CUDA_CALLGRAPH"
	.align	4
	.sectionentsize	8
	.align		4
        /*0000*/ 	.word	0x00000000
	.align		4
        /*0004*/ 	.word	0xffffffff
	.align		4
        /*0008*/ 	.word	0x00000000
	.align		4
        /*000c*/ 	.word	0xfffffffe
	.align		4
        /*0010*/ 	.word	0x00000000
	.align		4
        /*0014*/ 	.word	0xfffffffd
	.align		4
        /*0018*/ 	.word	0x00000000
	.align		4
        /*001c*/ 	.word	0xfffffffc


//--------------------- .text.triton_poi_fused__to_copy_18 --------------------------
	.section	.text.triton_poi_fused__to_copy_18,"ax",@progbits
	.align	128
        .global         triton_poi_fused__to_copy_18
        .type           triton_poi_fused__to_copy_18,@function
        .size           triton_poi_fused__to_copy_18,(.L_x_1 - triton_poi_fused__to_copy_18)
        .other          triton_poi_fused__to_copy_18,@"STO_CUDA_ENTRY STV_DEFAULT"
triton_poi_fused__to_copy_18:
.text.triton_poi_fused__to_copy_18:
[----:B------:R-:W0:Y:S02]  /*0000*/  LDC R1, c[0x0][0x28] ;  /* 0x00000a00ff017b82 */ /* 0x000e240000000800 */
[----:B------:R-:W1:Y:S01]  /*0010*/  S2R R6, SR_TID.X ;  /* 0x0000000000067919 */ /* 0x000e620000002100 */
[----:B------:R-:W-:Y:S01]  /*0020*/  IMAD.MOV.U32 R7, RZ, RZ, 0x3f000000 ;  /* 0x3f000000ff077424 */ /* 0x000fe200078e00ff */
[----:B------:R-:W2:Y:S01]  /*0030*/  LDC.64 R2, c[0x0][0x210] ;  /* 0x00008400ff027b82 */ /* 0x000ea20000000a00 */
[----:B------:R-:W3:Y:S01]  /*0040*/  S2R R5, SR_CTAID.X ;  /* 0x0000000000057919 */ /* 0x000ee20000002500 */
[C---:B-1----:R-:W-:Y:S02]  /*0050*/  LOP3.LUT R0, R6.reuse, 0x7, RZ, 0xc0, !PT ;  /* 0x0000000706007812 */ /* 0x042fe400078ec0ff */
[----:B------:R-:W-:-:S03]  /*0060*/  LOP3.LUT P0, RZ, R6, 0x18, RZ, 0xc0, !PT ;  /* 0x0000001806ff7812 */ /* 0x000fc6000780c0ff */
[----:B---3--:R-:W-:-:S04]  /*0070*/  IMAD R5, R5, 0x8, R0 ;  /* 0x0000000805057824 */ /* 0x008fc800078e0200 */
[C---:B--2---:R-:W-:Y:S01]  /*0080*/  IMAD.WIDE R2, R5.reuse, 0x8, R2 ;  /* 0x0000000805027825 */ /* 0x044fe200078e0202 */
[----:B------:R-:W-:Y:S02]  /*0090*/  I2FP.F32.S32 R0, R5 ;  /* 0x0000000500007245 */ /* 0x000fe40000201400 */
[----:B------:R-:W-:-:S03]  /*00a0*/  ISETP.LT.AND P0, PT, R5, 0x8, !P0 ;  /* 0x000000080500780c */ /* 0x000fc60004701270 */
[----:B------:R-:W-:-:S04]  /*00b0*/  FADD R0, R0, 0.5 ;  /* 0x3f00000000007421 */ /* 0x000fc80000000000 */
[----:B------:R-:W-:-:S05]  /*00c0*/  FFMA R0, R0, R7, -0.5 ;  /* 0xbf00000000007423 */ /* 0x000fca0000000007 */
[----:B------:R-:W-:-:S04]  /*00d0*/  FMNMX R0, RZ, R0, !PT ;  /* 0x00000000ff007209 */ /* 0x000fc80007800000 */
[----:B------:R-:W1:Y:S02]  /*00e0*/  F2I.TRUNC.NTZ R4, R0 ;  /* 0x0000000000047305 */ /* 0x000e64000020f100 */
[----:B-1----:R-:W-:Y:S01]  /*00f0*/  SHF.R.S32.HI R5, RZ, 0x1f, R4 ;  /* 0x0000001fff057819 */ /* 0x002fe20000011404 */
[----:B------:R-:W-:Y:S06]  /*0100*/  @!P0 EXIT ;  /* 0x000000000000894d */ /* 0x000fec0003800000 */
[----:B------:R-:W-:Y:S02]  /*0110*/  ULDC.64 UR4, c[0x0][0x208] ;  /* 0x0000820000047ab9 */ /* 0x000fe40000000a00 */
[----:B------:R-:W-:Y:S01]  /*0120*/  STG.E.64 desc[UR4][R2.64], R4 ;  /* 0x0000000402007986 */ /* 0x000fe2000c101b04 */
[----:B------:R-:W-:Y:S05]  /*0130*/  EXIT ;  /* 0x000000000000794d */ /* 0x000fea0003800000 */
.L_x_0:
[----:B------:R-:W-:-:S00]  /*0140*/  BRA `(.L_x_0) ;  /* 0xfffffffc00fc7947 */ /* 0x000fc0000383ffff */
[----:B------:R-:W-:-:S00]  /*0150*/  NOP ;  /* 0x0000000000007918 */ /* 0x000fc00000000000 */
        /* <DEDUP_REMOVED lines=10> */
.L_x_1:


//--------------------- .nv.constant0.triton_poi_fused__to_copy_18 --------------------------
	.section	.nv.constant0.triton_poi_fused__to_copy_18,"a",@progbits
	.sectionflags	@""
	.align	4
.nv.constant0.triton_poi_fused__to_copy_18:
	.zero		540
